//
// Generated by NVIDIA NVVM Compiler
//
// Compiler Build ID: CL-36424714
// Cuda compilation tools, release 13.0, V13.0.88
// Based on NVVM 20.0.0
//

.version 9.0
.target sm_100
.address_size 64

	// .globl	_Z7findMiniPiS_

.visible .entry _Z7findMiniPiS_(
	.param .u32 _Z7findMiniPiS__param_0,
	.param .u64 .ptr .align 1 _Z7findMiniPiS__param_1,
	.param .u64 .ptr .align 1 _Z7findMiniPiS__param_2
)
{
	.reg .pred 	%p<11>;
	.reg .b32 	%r<27>;
	.reg .b64 	%rd<15>;

	ld.param.u32 	%r26, [_Z7findMiniPiS__param_0];
	ld.param.u64 	%rd5, [_Z7findMiniPiS__param_1];
	ld.param.u64 	%rd4, [_Z7findMiniPiS__param_2];
	cvta.to.global.u64 	%rd1, %rd5;
	mov.u32 	%r1, %tid.x;
	mov.u32 	%r2, %ctaid.x;
	add.s32 	%r13, %r26, 1;
	setp.lt.u32 	%p1, %r13, 3;
	mul.wide.u32 	%rd6, %r2, 4;
	add.s64 	%rd2, %rd1, %rd6;
	@%p1 bra 	$L__BB0_9;
	shr.u32 	%r14, %r26, 31;
	add.s32 	%r15, %r26, %r14;
	shr.s32 	%r25, %r15, 1;
	mul.lo.s32 	%r16, %r1, 9;
	add.s32 	%r4, %r16, %r2;
	mul.wide.u32 	%rd7, %r16, 4;
	add.s64 	%rd3, %rd2, %rd7;
	add.s32 	%r5, %r2, -9;
$L__BB0_2:
	mov.u32 	%r6, %r25;
	setp.ge.u32 	%p2, %r1, %r6;
	@%p2 bra 	$L__BB0_5;
	ld.global.u32 	%r17, [%rd3];
	mad.lo.s32 	%r18, %r6, 9, %r4;
	mul.wide.u32 	%rd8, %r18, 4;
	add.s64 	%rd9, %rd1, %rd8;
	ld.global.u32 	%r8, [%rd9];
	setp.le.s32 	%p3, %r17, %r8;
	@%p3 bra 	$L__BB0_5;
	st.global.u32 	[%rd3], %r8;
$L__BB0_5:
	setp.ne.s32 	%p4, %r1, 0;
	and.b32  	%r19, %r26, 1;
	setp.eq.b32 	%p5, %r19, 1;
	not.pred 	%p6, %p5;
	or.pred  	%p7, %p4, %p6;
	@%p7 bra 	$L__BB0_8;
	ld.global.u32 	%r20, [%rd2];
	mad.lo.s32 	%r21, %r26, 9, %r5;
	mul.wide.s32 	%rd10, %r21, 4;
	add.s64 	%rd11, %rd1, %rd10;
	ld.global.u32 	%r9, [%rd11];
	setp.le.s32 	%p8, %r20, %r9;
	@%p8 bra 	$L__BB0_8;
	st.global.u32 	[%rd2], %r9;
$L__BB0_8:
	bar.sync 	0;
	shr.u32 	%r25, %r6, 1;
	shr.u32 	%r22, %r26, 31;
	add.s32 	%r23, %r26, %r22;
	shr.s32 	%r26, %r23, 1;
	setp.gt.u32 	%p9, %r6, 1;
	@%p9 bra 	$L__BB0_2;
$L__BB0_9:
	setp.ne.s32 	%p10, %r1, 0;
	@%p10 bra 	$L__BB0_11;
	ld.global.u32 	%r24, [%rd2];
	cvta.to.global.u64 	%rd12, %rd4;
	add.s64 	%rd14, %rd12, %rd6;
	st.global.u32 	[%rd14], %r24;
$L__BB0_11:
	ret;

}


// ===== COMPILED SASS (sm_100) =====

	.target	sm_100

	.elftype	@"ET_EXEC"


//--------------------- .note.nv.tkinfo           --------------------------
	.section	.note.nv.tkinfo,"",@"SHT_NOTE"
	.sectionflags	@"SHF_NOTE_NV_TKINFO"
	.tkinfo
        /*0018*/ 	.word	0x00000002
        /*0030*/ 	.string	""
        /*0030*/ 	.string	"ptxas"
        /*0030*/ 	.string	"Cuda compilation tools, release 13.0, V13.0.88"
        /*0030*/ 	.string	"Build cuda_13.0.r13.0/compiler.36424714_0"
        /*0030*/ 	.string	"-arch sm_100 -m 64 "



//--------------------- .note.nv.cuinfo           --------------------------
	.section	.note.nv.cuinfo,"",@"SHT_NOTE"
	.sectionflags	@"SHF_NOTE_NV_CUINFO"
        /*0018*/ 	.short	0x0002
        /*001a*/ 	.short	0x0064
        /*001c*/ 	.short	0x0082
	.zero		2


//--------------------- .nv.info                  --------------------------
	.section	.nv.info,"",@"SHT_CUDA_INFO"
	.align	4


	//----- nvinfo : EIATTR_REGCOUNT
	.align		4
        /*0000*/ 	.byte	0x04, 0x2f
        /*0002*/ 	.short	(.L_1 - .L_0)
	.align		4
.L_0:
        /*0004*/ 	.word	index@(_Z7findMiniPiS_)
        /*0008*/ 	.word	0x00000012


	//----- nvinfo : EIATTR_FRAME_SIZE
	.align		4
.L_1:
        /*000c*/ 	.byte	0x04, 0x11
        /*000e*/ 	.short	(.L_3 - .L_2)
	.align		4
.L_2:
        /*0010*/ 	.word	index@(_Z7findMiniPiS_)
        /*0014*/ 	.word	0x00000000


	//----- nvinfo : EIATTR_MIN_STACK_SIZE
	.align		4
.L_3:
        /*0018*/ 	.byte	0x04, 0x12
        /*001a*/ 	.short	(.L_5 - .L_4)
	.align		4
.L_4:
        /*001c*/ 	.word	index@(_Z7findMiniPiS_)
        /*0020*/ 	.word	0x00000000
.L_5:


//--------------------- .nv.compat                --------------------------
	.section	.nv.compat,"",@"SHT_CUDA_COMPAT_INFO"
	.align	4
        /*0000*/ 	.byte	0x02, 0x09, 0x00, 0x00, 0x02, 0x02, 0x01, 0x00, 0x02, 0x05, 0x05, 0x00, 0x03, 0x07, 0x01, 0x01
        /*0010*/ 	.byte	0x02, 0x03, 0x00, 0x00, 0x02, 0x06, 0x01, 0x00, 0x04, 0x0b, 0x08, 0x00, 0x09, 0x00, 0x00, 0x00
        /*0020*/ 	.byte	0x00, 0x00, 0x00, 0x00


//--------------------- .nv.info._Z7findMiniPiS_  --------------------------
	.section	.nv.info._Z7findMiniPiS_,"",@"SHT_CUDA_INFO"
	.sectionflags	@""
	.align	4


	//----- nvinfo : EIATTR_CUDA_API_VERSION
	.align		4
        /*0000*/ 	.byte	0x04, 0x37
        /*0002*/ 	.short	(.L_7 - .L_6)
.L_6:
        /*0004*/ 	.word	0x00000082


	//----- nvinfo : EIATTR_KPARAM_INFO
	.align		4
.L_7:
        /*0008*/ 	.byte	0x04, 0x17
        /*000a*/ 	.short	(.L_9 - .L_8)
.L_8:
        /*000c*/ 	.word	0x00000000
        /*0010*/ 	.short	0x0002
        /*0012*/ 	.short	0x0010
        /*0014*/ 	.byte	0x00, 0xf5, 0x21, 0x00


	//----- nvinfo : EIATTR_KPARAM_INFO
	.align		4
.L_9:
        /*0018*/ 	.byte	0x04, 0x17
        /*001a*/ 	.short	(.L_11 - .L_10)
.L_10:
        /*001c*/ 	.word	0x00000000
        /*0020*/ 	.short	0x0001
        /*0022*/ 	.short	0x0008
        /*0024*/ 	.byte	0x00, 0xf5, 0x21, 0x00


	//----- nvinfo : EIATTR_KPARAM_INFO
	.align		4
.L_11:
        /*0028*/ 	.byte	0x04, 0x17
        /*002a*/ 	.short	(.L_13 - .L_12)
.L_12:
        /*002c*/ 	.word	0x00000000
        /*0030*/ 	.short	0x0000
        /*0032*/ 	.short	0x0000
        /*0034*/ 	.byte	0x00, 0xf0, 0x11, 0x00


	//----- nvinfo : EIATTR_SPARSE_MMA_MASK
	.align		4
.L_13:
        /*0038*/ 	.byte	0x03, 0x50
        /*003a*/ 	.short	0x0000


	//----- nvinfo : EIATTR_MAXREG_COUNT
	.align		4
        /*003c*/ 	.byte	0x03, 0x1b
        /*003e*/ 	.short	0x00ff


	//----- nvinfo : EIATTR_NUM_BARRIERS
	.align		4
        /*0040*/ 	.byte	0x02, 0x4c
        /*0042*/ 	.byte	0x01
	.zero		1


	//----- nvinfo : EIATTR_MERCURY_ISA_VERSION
	.align		4
        /*0044*/ 	.byte	0x03, 0x5f
        /*0046*/ 	.short	0x0101


	//----- nvinfo : EIATTR_VRC_CTA_INIT_COUNT
	.align		4
        /*0048*/ 	.byte	0x02, 0x4a
	.zero		1
	.zero		1


	//----- nvinfo : EIATTR_EXIT_INSTR_OFFSETS
	.align		4
        /*004c*/ 	.byte	0x04, 0x1c
        /*004e*/ 	.short	(.L_15 - .L_14)


	//   ....[0]....
.L_14:
        /*0050*/ 	.word	0x00000300


	//   ....[1]....
        /*0054*/ 	.word	0x00000350


	//----- nvinfo : EIATTR_CRS_STACK_SIZE
	.align		4
.L_15:
        /*0058*/ 	.byte	0x04, 0x1e
        /*005a*/ 	.short	(.L_17 - .L_16)
.L_16:
        /*005c*/ 	.word	0x00000000


	//----- nvinfo : EIATTR_CBANK_PARAM_SIZE
	.align		4
.L_17:
        /*0060*/ 	.byte	0x03, 0x19
        /*0062*/ 	.short	0x0018


	//----- nvinfo : EIATTR_PARAM_CBANK
	.align		4
        /*0064*/ 	.byte	0x04, 0x0a
        /*0066*/ 	.short	(.L_19 - .L_18)
	.align		4
.L_18:
        /*0068*/ 	.word	index@(.nv.constant0._Z7findMiniPiS_)
        /*006c*/ 	.short	0x0380
        /*006e*/ 	.short	0x0018


	//----- nvinfo : EIATTR_SW_WAR
	.align		4
.L_19:
        /*0070*/ 	.byte	0x04, 0x36
        /*0072*/ 	.short	(.L_21 - .L_20)
.L_20:
        /*0074*/ 	.word	0x00000008
.L_21:


//--------------------- .nv.callgraph             --------------------------
	.section	.nv.callgraph,"",@"SHT_CUDA_CALLGRAPH"
	.align	4
	.sectionentsize	8
	.align		4
        /*0000*/ 	.word	0x00000000
	.align		4
        /*0004*/ 	.word	0xffffffff
	.align		4
        /*0008*/ 	.word	0x00000000
	.align		4
        /*000c*/ 	.word	0xfffffffe
	.align		4
        /*0010*/ 	.word	0x00000000
	.align		4
        /*0014*/ 	.word	0xfffffffd
	.align		4
        /*0018*/ 	.word	0x00000000
	.align		4
        /*001c*/ 	.word	0xfffffffc


//--------------------- .text._Z7findMiniPiS_     --------------------------
	.section	.text._Z7findMiniPiS_,"ax",@progbits
	.align	128
        .global         _Z7findMiniPiS_
        .type           _Z7findMiniPiS_,@function
        .size           _Z7findMiniPiS_,(.L_x_7 - _Z7findMiniPiS_)
        .other          _Z7findMiniPiS_,@"STO_CUDA_ENTRY STV_DEFAULT"
_Z7findMiniPiS_:
.text._Z7findMiniPiS_:
[----:B------:R-:W-:Y:S01]  /*0000*/  LDC R1, c[0x0][0x37c] ;  /* 0x0000df00ff017b82 */ /* 0x000fe20000000800 */
[----:B------:R-:W0:Y:S01]  /*0010*/  LDCU UR4, c[0x0][0x380] ;  /* 0x00007000ff0477ac */ /* 0x000e220008000800 */
[----:B------:R-:W1:Y:S06]  /*0020*/  S2R R0, SR_CTAID.X ;  /* 0x0000000000007919 */ /* 0x000e6c0000002500 */
[----:B------:R-:W1:Y:S01]  /*0030*/  LDC.64 R2, c[0x0][0x388] ;  /* 0x0000e200ff027b82 */ /* 0x000e620000000a00 */
[----:B------:R-:W2:Y:S01]  /*0040*/  LDCU.64 UR6, c[0x0][0x358] ;  /* 0x00006b00ff0677ac */ /* 0x000ea20008000a00 */
[----:B------:R-:W3:Y:S01]  /*0050*/  S2R R15, SR_TID.X ;  /* 0x00000000000f7919 */ /* 0x000ee20000002100 */
[----:B0-----:R-:W-:-:S04]  /*0060*/  UIADD3 UR5, UPT, UPT, UR4, 0x1, URZ ;  /* 0x0000000104057890 */ /* 0x001fc8000fffe0ff */
[----:B------:R-:W-:Y:S01]  /*0070*/  UISETP.GE.U32.AND UP0, UPT, UR5, 0x3, UPT ;  /* 0x000000030500788c */ /* 0x000fe2000bf06070 */
[----:B-1----:R-:W-:-:S08]  /*0080*/  IMAD.WIDE.U32 R2, R0, 0x4, R2 ;  /* 0x0000000400027825 */ /* 0x002fd000078e0002 */
[----:B--23--:R-:W-:Y:S05]  /*0090*/  BRA.U !UP0, `(.L_x_0) ;  /* 0x0000000108947547 */ /* 0x00cfea000b800000 */
[----:B------:R-:W0:Y:S01]  /*00a0*/  LDC R10, c[0x0][0x380] ;  /* 0x0000e000ff0a7b82 */ /* 0x000e220000000800 */
[----:B------:R-:W-:Y:S01]  /*00b0*/  ULEA.HI UR4, UR4, UR4, URZ, 0x1 ;  /* 0x0000000404047291 */ /* 0x000fe2000f8f08ff */
[----:B------:R-:W-:Y:S02]  /*00c0*/  IMAD R7, R15, 0x9, RZ ;  /* 0x000000090f077824 */ /* 0x000fe400078e02ff */
[----:B------:R-:W-:Y:S01]  /*00d0*/  VIADD R13, R0, 0xfffffff7 ;  /* 0xfffffff7000d7836 */ /* 0x000fe20000000000 */
[----:B------:R-:W-:Y:S01]  /*00e0*/  USHF.R.S32.HI UR4, URZ, 0x1, UR4 ;  /* 0x00000001ff047899 */ /* 0x000fe20008011404 */
[C---:B------:R-:W-:Y:S02]  /*00f0*/  IMAD.IADD R11, R7.reuse, 0x1, R0 ;  /* 0x00000001070b7824 */ /* 0x040fe400078e0200 */
[----:B------:R-:W1:Y:S01]  /*0100*/  LDC.64 R4, c[0x0][0x388] ;  /* 0x0000e200ff047b82 */ /* 0x000e620000000a00 */
[----:B------:R-:W-:-:S04]  /*0110*/  IMAD.WIDE.U32 R6, R7, 0x4, R2 ;  /* 0x0000000407067825 */ /* 0x000fc800078e0002 */
[----:B------:R-:W-:-:S07]  /*0120*/  IMAD.U32 R12, RZ, RZ, UR4 ;  /* 0x00000004ff0c7e24 */ /* 0x000fce000f8e00ff */
.L_x_5:
[----:B------:R-:W-:Y:S01]  /*0130*/  ISETP.GE.U32.AND P1, PT, R15, R12, PT ;  /* 0x0000000c0f00720c */ /* 0x000fe20003f26070 */
[----:B------:R-:W-:Y:S01]  /*0140*/  BSSY.RECONVERGENT B0, `(.L_x_1) ;  /* 0x000000b000007945 */ /* 0x000fe20003800200 */
[----:B0-----:R-:W-:-:S04]  /*0150*/  LOP3.LUT R8, R10, 0x1, RZ, 0xc0, !PT ;  /* 0x000000010a087812 */ /* 0x001fc800078ec0ff */
[----:B------:R-:W-:-:S04]  /*0160*/  ISETP.NE.U32.AND P0, PT, R8, 0x1, PT ;  /* 0x000000010800780c */ /* 0x000fc80003f05070 */
[----:B------:R-:W-:-:S03]  /*0170*/  ISETP.NE.OR P0, PT, R15, RZ, P0 ;  /* 0x000000ff0f00720c */ /* 0x000fc60000705670 */
[----:B--2---:R-:W-:Y:S10]  /*0180*/  @P1 BRA `(.L_x_2) ;  /* 0x0000000000181947 */ /* 0x004ff40003800000 */
[----:B------:R-:W-:Y:S01]  /*0190*/  IMAD R9, R12, 0x9, R11 ;  /* 0x000000090c097824 */ /* 0x000fe200078e020b */
[----:B------:R-:W2:Y:S03]  /*01a0*/  LDG.E R14, desc[UR6][R6.64] ;  /* 0x00000006060e7981 */ /* 0x000ea6000c1e1900 */
[----:B-1----:R-:W-:-:S06]  /*01b0*/  IMAD.WIDE.U32 R8, R9, 0x4, R4 ;  /* 0x0000000409087825 */ /* 0x002fcc00078e0004 */
[----:B------:R-:W2:Y:S02]  /*01c0*/  LDG.E R9, desc[UR6][R8.64] ;  /* 0x0000000608097981 */ /* 0x000ea4000c1e1900 */
[----:B--2---:R-:W-:-:S13]  /*01d0*/  ISETP.GT.AND P1, PT, R14, R9, PT ;  /* 0x000000090e00720c */ /* 0x004fda0003f24270 */
[----:B------:R0:W-:Y:S02]  /*01e0*/  @P1 STG.E desc[UR6][R6.64], R9 ;  /* 0x0000000906001986 */ /* 0x0001e4000c101906 */
.L_x_2:
[----:B------:R-:W-:Y:S05]  /*01f0*/  BSYNC.RECONVERGENT B0 ;  /* 0x0000000000007941 */ /* 0x000fea0003800200 */
.L_x_1:
[----:B------:R-:W-:Y:S04]  /*0200*/  BSSY.RECONVERGENT B0, `(.L_x_3) ;  /* 0x0000008000007945 */ /* 0x000fe80003800200 */
[----:B------:R-:W-:Y:S05]  /*0210*/  @P0 BRA `(.L_x_4) ;  /* 0x0000000000180947 */ /* 0x000fea0003800000 */
[----:B0-----:R-:W-:Y:S01]  /*0220*/  IMAD R9, R10, 0x9, R13 ;  /* 0x000000090a097824 */ /* 0x001fe200078e020d */
[----:B------:R-:W2:Y:S03]  /*0230*/  LDG.E R14, desc[UR6][R2.64] ;  /* 0x00000006020e7981 */ /* 0x000ea6000c1e1900 */
[----:B-1----:R-:W-:-:S06]  /*0240*/  IMAD.WIDE R8, R9, 0x4, R4 ;  /* 0x0000000409087825 */ /* 0x002fcc00078e0204 */
[----:B------:R-:W2:Y:S02]  /*0250*/  LDG.E R9, desc[UR6][R8.64] ;  /* 0x0000000608097981 */ /* 0x000ea4000c1e1900 */
[----:B--2---:R-:W-:-:S13]  /*0260*/  ISETP.GT.AND P0, PT, R14, R9, PT ;  /* 0x000000090e00720c */ /* 0x004fda0003f04270 */
[----:B------:R2:W-:Y:S02]  /*0270*/  @P0 STG.E desc[UR6][R2.64], R9 ;  /* 0x0000000902000986 */ /* 0x0005e4000c101906 */
.L_x_4:
[----:B------:R-:W-:Y:S05]  /*0280*/  BSYNC.RECONVERGENT B0 ;  /* 0x0000000000007941 */ /* 0x000fea0003800200 */
.L_x_3:
[----:B------:R-:W-:Y:S01]  /*0290*/  BAR.SYNC.DEFER_BLOCKING 0x0 ;  /* 0x0000000000007b1d */ /* 0x000fe20000010000 */
[----:B------:R-:W-:Y:S02]  /*02a0*/  ISETP.GT.U32.AND P0, PT, R12, 0x1, PT ;  /* 0x000000010c00780c */ /* 0x000fe40003f04070 */
[----:B------:R-:W-:Y:S02]  /*02b0*/  LEA.HI R10, R10, R10, RZ, 0x1 ;  /* 0x0000000a0a0a7211 */ /* 0x000fe400078f08ff */
[----:B------:R-:W-:Y:S02]  /*02c0*/  SHF.R.U32.HI R12, RZ, 0x1, R12 ;  /* 0x00000001ff0c7819 */ /* 0x000fe4000001160c */
[----:B------:R-:W-:-:S07]  /*02d0*/  SHF.R.S32.HI R10, RZ, 0x1, R10 ;  /* 0x00000001ff0a7819 */ /* 0x000fce000001140a */
[----:B------:R-:W-:Y:S05]  /*02e0*/  @P0 BRA `(.L_x_5) ;  /* 0xfffffffc00900947 */ /* 0x000fea000383ffff */
.L_x_0:
[----:B------:R-:W-:-:S13]  /*02f0*/  ISETP.NE.AND P0, PT, R15, RZ, PT ;  /* 0x000000ff0f00720c */ /* 0x000fda0003f05270 */
[----:B------:R-:W-:Y:S05]  /*0300*/  @P0 EXIT ;  /* 0x000000000000094d */ /* 0x000fea0003800000 */
[----:B--2---:R-:W2:Y:S01]  /*0310*/  LDG.E R3, desc[UR6][R2.64] ;  /* 0x0000000602037981 */ /* 0x004ea2000c1e1900 */
[----:B-1----:R-:W1:Y:S02]  /*0320*/  LDC.64 R4, c[0x0][0x390] ;  /* 0x0000e400ff047b82 */ /* 0x002e640000000a00 */
[----:B-1----:R-:W-:-:S05]  /*0330*/  IMAD.WIDE.U32 R4, R0, 0x4, R4 ;  /* 0x0000000400047825 */ /* 0x002fca00078e0004 */
[----:B--2---:R-:W-:Y:S01]  /*0340*/  STG.E desc[UR6][R4.64], R3 ;  /* 0x0000000304007986 */ /* 0x004fe2000c101906 */
[----:B------:R-:W-:Y:S05]  /*0350*/  EXIT ;  /* 0x000000000000794d */ /* 0x000fea0003800000 */
.L_x_6:
[----:B------:R-:W-:-:S00]  /*0360*/  BRA `(.L_x_6) ;  /* 0xfffffffc00fc7947 */ /* 0x000fc0000383ffff */
[----:B------:R-:W-:-:S00]  /*0370*/  NOP ;  /* 0x0000000000007918 */ /* 0x000fc00000000000 */
        /* <DEDUP_REMOVED lines=8> */
.L_x_7:


//--------------------- .nv.shared.reserved.0     --------------------------
	.section	.nv.shared.reserved.0,"aw",@nobits
	.weak		__nv_reservedSMEM_offset_0_alias
	.size		__nv_reservedSMEM_offset_0_alias, 0, 64
	.other		__nv_reservedSMEM_offset_0_alias,@"STO_CUDA_RESERVED_SHARED STV_DEFAULT"
__nv_reservedSMEM_offset_0_alias:
	.zero		0
	.zero		64


//--------------------- .nv.constant0._Z7findMiniPiS_ --------------------------
	.section	.nv.constant0._Z7findMiniPiS_,"a",@progbits
	.sectionflags	@""
	.align	4
.nv.constant0._Z7findMiniPiS_:
	.zero		920


//--------------------- SYMBOLS --------------------------

	.type		.nv.reservedSmem.offset0,@object
	.size		.nv.reservedSmem.offset0,0x4
